//
// Generated by NVIDIA NVVM Compiler
//
// Compiler Build ID: CL-36424714
// Cuda compilation tools, release 13.0, V13.0.88
// Based on NVVM 20.0.0
//

.version 9.0
.target sm_100
.address_size 64

	// .globl	_Z13TC_INT_FP_AddPKaS0_PaPKiS3_PiPKfS6_Pfii

.visible .entry _Z13TC_INT_FP_AddPKaS0_PaPKiS3_PiPKfS6_Pfii(
	.param .u64 .ptr .align 1 _Z13TC_INT_FP_AddPKaS0_PaPKiS3_PiPKfS6_Pfii_param_0,
	.param .u64 .ptr .align 1 _Z13TC_INT_FP_AddPKaS0_PaPKiS3_PiPKfS6_Pfii_param_1,
	.param .u64 .ptr .align 1 _Z13TC_INT_FP_AddPKaS0_PaPKiS3_PiPKfS6_Pfii_param_2,
	.param .u64 .ptr .align 1 _Z13TC_INT_FP_AddPKaS0_PaPKiS3_PiPKfS6_Pfii_param_3,
	.param .u64 .ptr .align 1 _Z13TC_INT_FP_AddPKaS0_PaPKiS3_PiPKfS6_Pfii_param_4,
	.param .u64 .ptr .align 1 _Z13TC_INT_FP_AddPKaS0_PaPKiS3_PiPKfS6_Pfii_param_5,
	.param .u64 .ptr .align 1 _Z13TC_INT_FP_AddPKaS0_PaPKiS3_PiPKfS6_Pfii_param_6,
	.param .u64 .ptr .align 1 _Z13TC_INT_FP_AddPKaS0_PaPKiS3_PiPKfS6_Pfii_param_7,
	.param .u64 .ptr .align 1 _Z13TC_INT_FP_AddPKaS0_PaPKiS3_PiPKfS6_Pfii_param_8,
	.param .u32 _Z13TC_INT_FP_AddPKaS0_PaPKiS3_PiPKfS6_Pfii_param_9,
	.param .u32 _Z13TC_INT_FP_AddPKaS0_PaPKiS3_PiPKfS6_Pfii_param_10
)
{
	.reg .pred 	%p<19>;
	.reg .b16 	%rs<88>;
	.reg .b32 	%r<107>;
	.reg .b32 	%f<46>;
	.reg .b64 	%rd<58>;

	ld.param.u64 	%rd13, [_Z13TC_INT_FP_AddPKaS0_PaPKiS3_PiPKfS6_Pfii_param_0];
	ld.param.u64 	%rd10, [_Z13TC_INT_FP_AddPKaS0_PaPKiS3_PiPKfS6_Pfii_param_1];
	ld.param.u64 	%rd14, [_Z13TC_INT_FP_AddPKaS0_PaPKiS3_PiPKfS6_Pfii_param_2];
	ld.param.u64 	%rd15, [_Z13TC_INT_FP_AddPKaS0_PaPKiS3_PiPKfS6_Pfii_param_3];
	ld.param.u64 	%rd16, [_Z13TC_INT_FP_AddPKaS0_PaPKiS3_PiPKfS6_Pfii_param_5];
	ld.param.u64 	%rd17, [_Z13TC_INT_FP_AddPKaS0_PaPKiS3_PiPKfS6_Pfii_param_6];
	ld.param.u64 	%rd18, [_Z13TC_INT_FP_AddPKaS0_PaPKiS3_PiPKfS6_Pfii_param_8];
	ld.param.u32 	%r37, [_Z13TC_INT_FP_AddPKaS0_PaPKiS3_PiPKfS6_Pfii_param_9];
	ld.param.u32 	%r38, [_Z13TC_INT_FP_AddPKaS0_PaPKiS3_PiPKfS6_Pfii_param_10];
	cvta.to.global.u64 	%rd1, %rd14;
	cvta.to.global.u64 	%rd2, %rd13;
	cvta.to.global.u64 	%rd3, %rd18;
	cvta.to.global.u64 	%rd4, %rd17;
	cvta.to.global.u64 	%rd5, %rd16;
	cvta.to.global.u64 	%rd6, %rd15;
	mov.u32 	%r39, %ctaid.x;
	mov.u32 	%r40, %ntid.x;
	mul.lo.s32 	%r1, %r39, %r40;
	mov.u32 	%r2, %tid.x;
	add.s32 	%r3, %r1, %r2;
	setp.lt.s32 	%p1, %r37, 1;
	@%p1 bra 	$L__BB0_13;
	cvta.to.global.u64 	%rd19, %rd10;
	cvt.s64.s32 	%rd20, %r3;
	add.s64 	%rd7, %rd19, %rd20;
	and.b32  	%r4, %r37, 15;
	setp.lt.u32 	%p2, %r37, 16;
	mov.b32 	%r95, 0;
	@%p2 bra 	$L__BB0_4;
	and.b32  	%r95, %r37, 2147483632;
	neg.s32 	%r101, %r95;
	mov.u32 	%r100, %r3;
$L__BB0_3:
	.pragma "nounroll";
	cvt.s64.s32 	%rd21, %r100;
	add.s64 	%rd22, %rd2, %rd21;
	add.s64 	%rd23, %rd1, %rd21;
	ld.global.u8 	%rs1, [%rd22];
	ld.global.u8 	%rs2, [%rd7];
	add.s16 	%rs3, %rs2, %rs1;
	st.global.u8 	[%rd23], %rs3;
	ld.global.u8 	%rs4, [%rd22+1];
	ld.global.u8 	%rs5, [%rd7];
	add.s16 	%rs6, %rs5, %rs4;
	st.global.u8 	[%rd23+1], %rs6;
	ld.global.u8 	%rs7, [%rd22+2];
	ld.global.u8 	%rs8, [%rd7];
	add.s16 	%rs9, %rs8, %rs7;
	st.global.u8 	[%rd23+2], %rs9;
	ld.global.u8 	%rs10, [%rd22+3];
	ld.global.u8 	%rs11, [%rd7];
	add.s16 	%rs12, %rs11, %rs10;
	st.global.u8 	[%rd23+3], %rs12;
	ld.global.u8 	%rs13, [%rd22+4];
	ld.global.u8 	%rs14, [%rd7];
	add.s16 	%rs15, %rs14, %rs13;
	st.global.u8 	[%rd23+4], %rs15;
	ld.global.u8 	%rs16, [%rd22+5];
	ld.global.u8 	%rs17, [%rd7];
	add.s16 	%rs18, %rs17, %rs16;
	st.global.u8 	[%rd23+5], %rs18;
	ld.global.u8 	%rs19, [%rd22+6];
	ld.global.u8 	%rs20, [%rd7];
	add.s16 	%rs21, %rs20, %rs19;
	st.global.u8 	[%rd23+6], %rs21;
	ld.global.u8 	%rs22, [%rd22+7];
	ld.global.u8 	%rs23, [%rd7];
	add.s16 	%rs24, %rs23, %rs22;
	st.global.u8 	[%rd23+7], %rs24;
	ld.global.u8 	%rs25, [%rd22+8];
	ld.global.u8 	%rs26, [%rd7];
	add.s16 	%rs27, %rs26, %rs25;
	st.global.u8 	[%rd23+8], %rs27;
	ld.global.u8 	%rs28, [%rd22+9];
	ld.global.u8 	%rs29, [%rd7];
	add.s16 	%rs30, %rs29, %rs28;
	st.global.u8 	[%rd23+9], %rs30;
	ld.global.u8 	%rs31, [%rd22+10];
	ld.global.u8 	%rs32, [%rd7];
	add.s16 	%rs33, %rs32, %rs31;
	st.global.u8 	[%rd23+10], %rs33;
	ld.global.u8 	%rs34, [%rd22+11];
	ld.global.u8 	%rs35, [%rd7];
	add.s16 	%rs36, %rs35, %rs34;
	st.global.u8 	[%rd23+11], %rs36;
	ld.global.u8 	%rs37, [%rd22+12];
	ld.global.u8 	%rs38, [%rd7];
	add.s16 	%rs39, %rs38, %rs37;
	st.global.u8 	[%rd23+12], %rs39;
	ld.global.u8 	%rs40, [%rd22+13];
	ld.global.u8 	%rs41, [%rd7];
	add.s16 	%rs42, %rs41, %rs40;
	st.global.u8 	[%rd23+13], %rs42;
	ld.global.u8 	%rs43, [%rd22+14];
	ld.global.u8 	%rs44, [%rd7];
	add.s16 	%rs45, %rs44, %rs43;
	st.global.u8 	[%rd23+14], %rs45;
	ld.global.u8 	%rs46, [%rd22+15];
	ld.global.u8 	%rs47, [%rd7];
	add.s16 	%rs48, %rs47, %rs46;
	st.global.u8 	[%rd23+15], %rs48;
	add.s32 	%r101, %r101, 16;
	add.s32 	%r100, %r100, 16;
	setp.eq.s32 	%p3, %r101, 0;
	@%p3 bra 	$L__BB0_4;
	bra.uni 	$L__BB0_3;
$L__BB0_4:
	setp.eq.s32 	%p4, %r4, 0;
	@%p4 bra 	$L__BB0_13;
	and.b32  	%r8, %r37, 7;
	setp.lt.u32 	%p5, %r4, 8;
	@%p5 bra 	$L__BB0_7;
	add.s32 	%r42, %r95, %r3;
	cvt.s64.s32 	%rd24, %r42;
	add.s64 	%rd25, %rd2, %rd24;
	ld.global.u8 	%rs49, [%rd25];
	ld.global.u8 	%rs50, [%rd7];
	add.s16 	%rs51, %rs50, %rs49;
	add.s64 	%rd26, %rd1, %rd24;
	st.global.u8 	[%rd26], %rs51;
	ld.global.u8 	%rs52, [%rd25+1];
	ld.global.u8 	%rs53, [%rd7];
	add.s16 	%rs54, %rs53, %rs52;
	st.global.u8 	[%rd26+1], %rs54;
	ld.global.u8 	%rs55, [%rd25+2];
	ld.global.u8 	%rs56, [%rd7];
	add.s16 	%rs57, %rs56, %rs55;
	st.global.u8 	[%rd26+2], %rs57;
	ld.global.u8 	%rs58, [%rd25+3];
	ld.global.u8 	%rs59, [%rd7];
	add.s16 	%rs60, %rs59, %rs58;
	st.global.u8 	[%rd26+3], %rs60;
	ld.global.u8 	%rs61, [%rd25+4];
	ld.global.u8 	%rs62, [%rd7];
	add.s16 	%rs63, %rs62, %rs61;
	st.global.u8 	[%rd26+4], %rs63;
	ld.global.u8 	%rs64, [%rd25+5];
	ld.global.u8 	%rs65, [%rd7];
	add.s16 	%rs66, %rs65, %rs64;
	st.global.u8 	[%rd26+5], %rs66;
	ld.global.u8 	%rs67, [%rd25+6];
	ld.global.u8 	%rs68, [%rd7];
	add.s16 	%rs69, %rs68, %rs67;
	st.global.u8 	[%rd26+6], %rs69;
	ld.global.u8 	%rs70, [%rd25+7];
	ld.global.u8 	%rs71, [%rd7];
	add.s16 	%rs72, %rs71, %rs70;
	st.global.u8 	[%rd26+7], %rs72;
	add.s32 	%r95, %r95, 8;
$L__BB0_7:
	setp.eq.s32 	%p6, %r8, 0;
	@%p6 bra 	$L__BB0_13;
	and.b32  	%r11, %r37, 3;
	setp.lt.u32 	%p7, %r8, 4;
	@%p7 bra 	$L__BB0_10;
	add.s32 	%r43, %r95, %r3;
	cvt.s64.s32 	%rd27, %r43;
	add.s64 	%rd28, %rd2, %rd27;
	ld.global.u8 	%rs73, [%rd28];
	ld.global.u8 	%rs74, [%rd7];
	add.s16 	%rs75, %rs74, %rs73;
	add.s64 	%rd29, %rd1, %rd27;
	st.global.u8 	[%rd29], %rs75;
	ld.global.u8 	%rs76, [%rd28+1];
	ld.global.u8 	%rs77, [%rd7];
	add.s16 	%rs78, %rs77, %rs76;
	st.global.u8 	[%rd29+1], %rs78;
	ld.global.u8 	%rs79, [%rd28+2];
	ld.global.u8 	%rs80, [%rd7];
	add.s16 	%rs81, %rs80, %rs79;
	st.global.u8 	[%rd29+2], %rs81;
	ld.global.u8 	%rs82, [%rd28+3];
	ld.global.u8 	%rs83, [%rd7];
	add.s16 	%rs84, %rs83, %rs82;
	st.global.u8 	[%rd29+3], %rs84;
	add.s32 	%r95, %r95, 4;
$L__BB0_10:
	setp.eq.s32 	%p8, %r11, 0;
	@%p8 bra 	$L__BB0_13;
	add.s32 	%r44, %r2, %r95;
	add.s32 	%r99, %r44, %r1;
	neg.s32 	%r98, %r11;
$L__BB0_12:
	.pragma "nounroll";
	cvt.s64.s32 	%rd30, %r99;
	add.s64 	%rd31, %rd1, %rd30;
	add.s64 	%rd32, %rd2, %rd30;
	ld.global.u8 	%rs85, [%rd32];
	ld.global.u8 	%rs86, [%rd7];
	add.s16 	%rs87, %rs86, %rs85;
	st.global.u8 	[%rd31], %rs87;
	add.s32 	%r99, %r99, 1;
	add.s32 	%r98, %r98, 1;
	setp.ne.s32 	%p9, %r98, 0;
	@%p9 bra 	$L__BB0_12;
$L__BB0_13:
	setp.lt.s32 	%p10, %r38, 1;
	@%p10 bra 	$L__BB0_25;
	ld.param.u64 	%rd57, [_Z13TC_INT_FP_AddPKaS0_PaPKiS3_PiPKfS6_Pfii_param_7];
	ld.param.u64 	%rd56, [_Z13TC_INT_FP_AddPKaS0_PaPKiS3_PiPKfS6_Pfii_param_4];
	cvta.to.global.u64 	%rd33, %rd56;
	mul.wide.s32 	%rd34, %r3, 4;
	add.s64 	%rd8, %rd33, %rd34;
	cvta.to.global.u64 	%rd35, %rd57;
	add.s64 	%rd9, %rd35, %rd34;
	and.b32  	%r20, %r38, 7;
	setp.lt.u32 	%p11, %r38, 8;
	mov.b32 	%r104, 0;
	@%p11 bra 	$L__BB0_17;
	and.b32  	%r104, %r38, 2147483640;
	neg.s32 	%r103, %r104;
	mov.u32 	%r102, %r3;
$L__BB0_16:
	.pragma "nounroll";
	mul.wide.s32 	%rd36, %r102, 4;
	add.s64 	%rd37, %rd6, %rd36;
	add.s64 	%rd38, %rd5, %rd36;
	add.s64 	%rd39, %rd4, %rd36;
	add.s64 	%rd40, %rd3, %rd36;
	ld.global.u32 	%r46, [%rd37];
	ld.global.u32 	%r47, [%rd8];
	add.s32 	%r48, %r47, %r46;
	st.global.u32 	[%rd38], %r48;
	ld.global.f32 	%f1, [%rd39];
	ld.global.f32 	%f2, [%rd9];
	add.f32 	%f3, %f1, %f2;
	st.global.f32 	[%rd40], %f3;
	ld.global.u32 	%r49, [%rd37+4];
	ld.global.u32 	%r50, [%rd8];
	add.s32 	%r51, %r50, %r49;
	st.global.u32 	[%rd38+4], %r51;
	ld.global.f32 	%f4, [%rd39+4];
	ld.global.f32 	%f5, [%rd9];
	add.f32 	%f6, %f4, %f5;
	st.global.f32 	[%rd40+4], %f6;
	ld.global.u32 	%r52, [%rd37+8];
	ld.global.u32 	%r53, [%rd8];
	add.s32 	%r54, %r53, %r52;
	st.global.u32 	[%rd38+8], %r54;
	ld.global.f32 	%f7, [%rd39+8];
	ld.global.f32 	%f8, [%rd9];
	add.f32 	%f9, %f7, %f8;
	st.global.f32 	[%rd40+8], %f9;
	ld.global.u32 	%r55, [%rd37+12];
	ld.global.u32 	%r56, [%rd8];
	add.s32 	%r57, %r56, %r55;
	st.global.u32 	[%rd38+12], %r57;
	ld.global.f32 	%f10, [%rd39+12];
	ld.global.f32 	%f11, [%rd9];
	add.f32 	%f12, %f10, %f11;
	st.global.f32 	[%rd40+12], %f12;
	ld.global.u32 	%r58, [%rd37+16];
	ld.global.u32 	%r59, [%rd8];
	add.s32 	%r60, %r59, %r58;
	st.global.u32 	[%rd38+16], %r60;
	ld.global.f32 	%f13, [%rd39+16];
	ld.global.f32 	%f14, [%rd9];
	add.f32 	%f15, %f13, %f14;
	st.global.f32 	[%rd40+16], %f15;
	ld.global.u32 	%r61, [%rd37+20];
	ld.global.u32 	%r62, [%rd8];
	add.s32 	%r63, %r62, %r61;
	st.global.u32 	[%rd38+20], %r63;
	ld.global.f32 	%f16, [%rd39+20];
	ld.global.f32 	%f17, [%rd9];
	add.f32 	%f18, %f16, %f17;
	st.global.f32 	[%rd40+20], %f18;
	ld.global.u32 	%r64, [%rd37+24];
	ld.global.u32 	%r65, [%rd8];
	add.s32 	%r66, %r65, %r64;
	st.global.u32 	[%rd38+24], %r66;
	ld.global.f32 	%f19, [%rd39+24];
	ld.global.f32 	%f20, [%rd9];
	add.f32 	%f21, %f19, %f20;
	st.global.f32 	[%rd40+24], %f21;
	ld.global.u32 	%r67, [%rd37+28];
	ld.global.u32 	%r68, [%rd8];
	add.s32 	%r69, %r68, %r67;
	st.global.u32 	[%rd38+28], %r69;
	ld.global.f32 	%f22, [%rd39+28];
	ld.global.f32 	%f23, [%rd9];
	add.f32 	%f24, %f22, %f23;
	st.global.f32 	[%rd40+28], %f24;
	add.s32 	%r103, %r103, 8;
	add.s32 	%r102, %r102, 8;
	setp.ne.s32 	%p12, %r103, 0;
	@%p12 bra 	$L__BB0_16;
$L__BB0_17:
	setp.eq.s32 	%p13, %r20, 0;
	@%p13 bra 	$L__BB0_25;
	and.b32  	%r32, %r38, 3;
	setp.lt.u32 	%p14, %r20, 4;
	@%p14 bra 	$L__BB0_20;
	add.s32 	%r70, %r104, %r3;
	mul.wide.s32 	%rd41, %r70, 4;
	add.s64 	%rd42, %rd6, %rd41;
	ld.global.u32 	%r71, [%rd42];
	ld.global.u32 	%r72, [%rd8];
	add.s32 	%r73, %r72, %r71;
	add.s64 	%rd43, %rd5, %rd41;
	st.global.u32 	[%rd43], %r73;
	add.s64 	%rd44, %rd4, %rd41;
	ld.global.f32 	%f25, [%rd44];
	ld.global.f32 	%f26, [%rd9];
	add.f32 	%f27, %f25, %f26;
	add.s64 	%rd45, %rd3, %rd41;
	st.global.f32 	[%rd45], %f27;
	ld.global.u32 	%r74, [%rd42+4];
	ld.global.u32 	%r75, [%rd8];
	add.s32 	%r76, %r75, %r74;
	st.global.u32 	[%rd43+4], %r76;
	ld.global.f32 	%f28, [%rd44+4];
	ld.global.f32 	%f29, [%rd9];
	add.f32 	%f30, %f28, %f29;
	st.global.f32 	[%rd45+4], %f30;
	ld.global.u32 	%r77, [%rd42+8];
	ld.global.u32 	%r78, [%rd8];
	add.s32 	%r79, %r78, %r77;
	st.global.u32 	[%rd43+8], %r79;
	ld.global.f32 	%f31, [%rd44+8];
	ld.global.f32 	%f32, [%rd9];
	add.f32 	%f33, %f31, %f32;
	st.global.f32 	[%rd45+8], %f33;
	ld.global.u32 	%r80, [%rd42+12];
	ld.global.u32 	%r81, [%rd8];
	add.s32 	%r82, %r81, %r80;
	st.global.u32 	[%rd43+12], %r82;
	ld.global.f32 	%f34, [%rd44+12];
	ld.global.f32 	%f35, [%rd9];
	add.f32 	%f36, %f34, %f35;
	st.global.f32 	[%rd45+12], %f36;
	add.s32 	%r104, %r104, 4;
$L__BB0_20:
	setp.eq.s32 	%p15, %r32, 0;
	@%p15 bra 	$L__BB0_25;
	setp.eq.s32 	%p16, %r32, 1;
	@%p16 bra 	$L__BB0_23;
	add.s32 	%r83, %r104, %r3;
	mul.wide.s32 	%rd46, %r83, 4;
	add.s64 	%rd47, %rd6, %rd46;
	ld.global.u32 	%r84, [%rd47];
	ld.global.u32 	%r85, [%rd8];
	add.s32 	%r86, %r85, %r84;
	add.s64 	%rd48, %rd5, %rd46;
	st.global.u32 	[%rd48], %r86;
	add.s64 	%rd49, %rd4, %rd46;
	ld.global.f32 	%f37, [%rd49];
	ld.global.f32 	%f38, [%rd9];
	add.f32 	%f39, %f37, %f38;
	add.s64 	%rd50, %rd3, %rd46;
	st.global.f32 	[%rd50], %f39;
	ld.global.u32 	%r87, [%rd47+4];
	ld.global.u32 	%r88, [%rd8];
	add.s32 	%r89, %r88, %r87;
	st.global.u32 	[%rd48+4], %r89;
	ld.global.f32 	%f40, [%rd49+4];
	ld.global.f32 	%f41, [%rd9];
	add.f32 	%f42, %f40, %f41;
	st.global.f32 	[%rd50+4], %f42;
	add.s32 	%r104, %r104, 2;
$L__BB0_23:
	and.b32  	%r90, %r38, 1;
	setp.eq.b32 	%p17, %r90, 1;
	not.pred 	%p18, %p17;
	@%p18 bra 	$L__BB0_25;
	add.s32 	%r91, %r104, %r3;
	mul.wide.s32 	%rd51, %r91, 4;
	add.s64 	%rd52, %rd6, %rd51;
	ld.global.u32 	%r92, [%rd52];
	ld.global.u32 	%r93, [%rd8];
	add.s32 	%r94, %r93, %r92;
	add.s64 	%rd53, %rd5, %rd51;
	st.global.u32 	[%rd53], %r94;
	add.s64 	%rd54, %rd4, %rd51;
	ld.global.f32 	%f43, [%rd54];
	ld.global.f32 	%f44, [%rd9];
	add.f32 	%f45, %f43, %f44;
	add.s64 	%rd55, %rd3, %rd51;
	st.global.f32 	[%rd55], %f45;
$L__BB0_25:
	ret;

}


// ===== COMPILED SASS (sm_100) =====

	.target	sm_100

	.elftype	@"ET_EXEC"


//--------------------- .note.nv.tkinfo           --------------------------
	.section	.note.nv.tkinfo,"",@"SHT_NOTE"
	.sectionflags	@"SHF_NOTE_NV_TKINFO"
	.tkinfo
        /*0018*/ 	.word	0x00000002
        /*0030*/ 	.string	""
        /*0030*/ 	.string	"ptxas"
        /*0030*/ 	.string	"Cuda compilation tools, release 13.0, V13.0.88"
        /*0030*/ 	.string	"Build cuda_13.0.r13.0/compiler.36424714_0"
        /*0030*/ 	.string	"-arch sm_100 -m 64 "



//--------------------- .note.nv.cuinfo           --------------------------
	.section	.note.nv.cuinfo,"",@"SHT_NOTE"
	.sectionflags	@"SHF_NOTE_NV_CUINFO"
        /*0018*/ 	.short	0x0002
        /*001a*/ 	.short	0x0064
        /*001c*/ 	.short	0x0082
	.zero		2


//--------------------- .nv.info                  --------------------------
	.section	.nv.info,"",@"SHT_CUDA_INFO"
	.align	4


	//----- nvinfo : EIATTR_REGCOUNT
	.align		4
        /*0000*/ 	.byte	0x04, 0x2f
        /*0002*/ 	.short	(.L_1 - .L_0)
	.align		4
.L_0:
        /*0004*/ 	.word	index@(_Z13TC_INT_FP_AddPKaS0_PaPKiS3_PiPKfS6_Pfii)
        /*0008*/ 	.word	0x0000001c


	//----- nvinfo : EIATTR_FRAME_SIZE
	.align		4
.L_1:
        /*000c*/ 	.byte	0x04, 0x11
        /*000e*/ 	.short	(.L_3 - .L_2)
	.align		4
.L_2:
        /*0010*/ 	.word	index@(_Z13TC_INT_FP_AddPKaS0_PaPKiS3_PiPKfS6_Pfii)
        /*0014*/ 	.word	0x00000000


	//----- nvinfo : EIATTR_MIN_STACK_SIZE
	.align		4
.L_3:
        /*0018*/ 	.byte	0x04, 0x12
        /*001a*/ 	.short	(.L_5 - .L_4)
	.align		4
.L_4:
        /*001c*/ 	.word	index@(_Z13TC_INT_FP_AddPKaS0_PaPKiS3_PiPKfS6_Pfii)
        /*0020*/ 	.word	0x00000000
.L_5:


//--------------------- .nv.compat                --------------------------
	.section	.nv.compat,"",@"SHT_CUDA_COMPAT_INFO"
	.align	4
        /*0000*/ 	.byte	0x02, 0x09, 0x00, 0x00, 0x02, 0x02, 0x01, 0x00, 0x02, 0x05, 0x05, 0x00, 0x03, 0x07, 0x01, 0x01
        /*0010*/ 	.byte	0x02, 0x03, 0x00, 0x00, 0x02, 0x06, 0x01, 0x00, 0x04, 0x0b, 0x08, 0x00, 0x09, 0x00, 0x00, 0x00
        /*0020*/ 	.byte	0x00, 0x00, 0x00, 0x00


//--------------------- .nv.info._Z13TC_INT_FP_AddPKaS0_PaPKiS3_PiPKfS6_Pfii --------------------------
	.section	.nv.info._Z13TC_INT_FP_AddPKaS0_PaPKiS3_PiPKfS6_Pfii,"",@"SHT_CUDA_INFO"
	.sectionflags	@""
	.align	4


	//----- nvinfo : EIATTR_CUDA_API_VERSION
	.align		4
        /*0000*/ 	.byte	0x04, 0x37
        /*0002*/ 	.short	(.L_7 - .L_6)
.L_6:
        /*0004*/ 	.word	0x00000082


	//----- nvinfo : EIATTR_KPARAM_INFO
	.align		4
.L_7:
        /*0008*/ 	.byte	0x04, 0x17
        /*000a*/ 	.short	(.L_9 - .L_8)
.L_8:
        /*000c*/ 	.word	0x00000000
        /*0010*/ 	.short	0x000a
        /*0012*/ 	.short	0x004c
        /*0014*/ 	.byte	0x00, 0xf0, 0x11, 0x00


	//----- nvinfo : EIATTR_KPARAM_INFO
	.align		4
.L_9:
        /*0018*/ 	.byte	0x04, 0x17
        /*001a*/ 	.short	(.L_11 - .L_10)
.L_10:
        /*001c*/ 	.word	0x00000000
        /*0020*/ 	.short	0x0009
        /*0022*/ 	.short	0x0048
        /*0024*/ 	.byte	0x00, 0xf0, 0x11, 0x00


	//----- nvinfo : EIATTR_KPARAM_INFO
	.align		4
.L_11:
        /*0028*/ 	.byte	0x04, 0x17
        /*002a*/ 	.short	(.L_13 - .L_12)
.L_12:
        /*002c*/ 	.word	0x00000000
        /*0030*/ 	.short	0x0008
        /*0032*/ 	.short	0x0040
        /*0034*/ 	.byte	0x00, 0xf5, 0x21, 0x00


	//----- nvinfo : EIATTR_KPARAM_INFO
	.align		4
.L_13:
        /*0038*/ 	.byte	0x04, 0x17
        /*003a*/ 	.short	(.L_15 - .L_14)
.L_14:
        /*003c*/ 	.word	0x00000000
        /*0040*/ 	.short	0x0007
        /*0042*/ 	.short	0x0038
        /*0044*/ 	.byte	0x00, 0xf5, 0x21, 0x00


	//----- nvinfo : EIATTR_KPARAM_INFO
	.align		4
.L_15:
        /*0048*/ 	.byte	0x04, 0x17
        /*004a*/ 	.short	(.L_17 - .L_16)
.L_16:
        /*004c*/ 	.word	0x00000000
        /*0050*/ 	.short	0x0006
        /*0052*/ 	.short	0x0030
        /*0054*/ 	.byte	0x00, 0xf5, 0x21, 0x00


	//----- nvinfo : EIATTR_KPARAM_INFO
	.align		4
.L_17:
        /*0058*/ 	.byte	0x04, 0x17
        /*005a*/ 	.short	(.L_19 - .L_18)
.L_18:
        /*005c*/ 	.word	0x00000000
        /*0060*/ 	.short	0x0005
        /*0062*/ 	.short	0x0028
        /*0064*/ 	.byte	0x00, 0xf5, 0x21, 0x00


	//----- nvinfo : EIATTR_KPARAM_INFO
	.align		4
.L_19:
        /*0068*/ 	.byte	0x04, 0x17
        /*006a*/ 	.short	(.L_21 - .L_20)
.L_20:
        /*006c*/ 	.word	0x00000000
        /*0070*/ 	.short	0x0004
        /*0072*/ 	.short	0x0020
        /*0074*/ 	.byte	0x00, 0xf5, 0x21, 0x00


	//----- nvinfo : EIATTR_KPARAM_INFO
	.align		4
.L_21:
        /*0078*/ 	.byte	0x04, 0x17
        /*007a*/ 	.short	(.L_23 - .L_22)
.L_22:
        /*007c*/ 	.word	0x00000000
        /*0080*/ 	.short	0x0003
        /*0082*/ 	.short	0x0018
        /*0084*/ 	.byte	0x00, 0xf5, 0x21, 0x00


	//----- nvinfo : EIATTR_KPARAM_INFO
	.align		4
.L_23:
        /*0088*/ 	.byte	0x04, 0x17
        /*008a*/ 	.short	(.L_25 - .L_24)
.L_24:
        /*008c*/ 	.word	0x00000000
        /*0090*/ 	.short	0x0002
        /*0092*/ 	.short	0x0010
        /*0094*/ 	.byte	0x00, 0xf5, 0x21, 0x00


	//----- nvinfo : EIATTR_KPARAM_INFO
	.align		4
.L_25:
        /*0098*/ 	.byte	0x04, 0x17
        /*009a*/ 	.short	(.L_27 - .L_26)
.L_26:
        /*009c*/ 	.word	0x00000000
        /*00a0*/ 	.short	0x0001
        /*00a2*/ 	.short	0x0008
        /*00a4*/ 	.byte	0x00, 0xf5, 0x21, 0x00


	//----- nvinfo : EIATTR_KPARAM_INFO
	.align		4
.L_27:
        /*00a8*/ 	.byte	0x04, 0x17
        /*00aa*/ 	.short	(.L_29 - .L_28)
.L_28:
        /*00ac*/ 	.word	0x00000000
        /*00b0*/ 	.short	0x0000
        /*00b2*/ 	.short	0x0000
        /*00b4*/ 	.byte	0x00, 0xf5, 0x21, 0x00


	//----- nvinfo : EIATTR_SPARSE_MMA_MASK
	.align		4
.L_29:
        /*00b8*/ 	.byte	0x03, 0x50
        /*00ba*/ 	.short	0x0000


	//----- nvinfo : EIATTR_MAXREG_COUNT
	.align		4
        /*00bc*/ 	.byte	0x03, 0x1b
        /*00be*/ 	.short	0x00ff


	//----- nvinfo : EIATTR_MERCURY_ISA_VERSION
	.align		4
        /*00c0*/ 	.byte	0x03, 0x5f
        /*00c2*/ 	.short	0x0101


	//----- nvinfo : EIATTR_VRC_CTA_INIT_COUNT
	.align		4
        /*00c4*/ 	.byte	0x02, 0x4a
	.zero		1
	.zero		1


	//----- nvinfo : EIATTR_EXIT_INSTR_OFFSETS
	.align		4
        /*00c8*/ 	.byte	0x04, 0x1c
        /*00ca*/ 	.short	(.L_31 - .L_30)


	//   ....[0]....
.L_30:
        /*00cc*/ 	.word	0x00000c20


	//   ....[1]....
        /*00d0*/ 	.word	0x000011b0


	//   ....[2]....
        /*00d4*/ 	.word	0x000014a0


	//   ....[3]....
        /*00d8*/ 	.word	0x00001690


	//   ....[4]....
        /*00dc*/ 	.word	0x000017b0


	//----- nvinfo : EIATTR_CBANK_PARAM_SIZE
	.align		4
.L_31:
        /*00e0*/ 	.byte	0x03, 0x19
        /*00e2*/ 	.short	0x0050


	//----- nvinfo : EIATTR_PARAM_CBANK
	.align		4
        /*00e4*/ 	.byte	0x04, 0x0a
        /*00e6*/ 	.short	(.L_33 - .L_32)
	.align		4
.L_32:
        /*00e8*/ 	.word	index@(.nv.constant0._Z13TC_INT_FP_AddPKaS0_PaPKiS3_PiPKfS6_Pfii)
        /*00ec*/ 	.short	0x0380
        /*00ee*/ 	.short	0x0050


	//----- nvinfo : EIATTR_SW_WAR
	.align		4
.L_33:
        /*00f0*/ 	.byte	0x04, 0x36
        /*00f2*/ 	.short	(.L_35 - .L_34)
.L_34:
        /*00f4*/ 	.word	0x00000008
.L_35:


//--------------------- .nv.callgraph             --------------------------
	.section	.nv.callgraph,"",@"SHT_CUDA_CALLGRAPH"
	.align	4
	.sectionentsize	8
	.align		4
        /*0000*/ 	.word	0x00000000
	.align		4
        /*0004*/ 	.word	0xffffffff
	.align		4
        /*0008*/ 	.word	0x00000000
	.align		4
        /*000c*/ 	.word	0xfffffffe
	.align		4
        /*0010*/ 	.word	0x00000000
	.align		4
        /*0014*/ 	.word	0xfffffffd
	.align		4
        /*0018*/ 	.word	0x00000000
	.align		4
        /*001c*/ 	.word	0xfffffffc


//--------------------- .text._Z13TC_INT_FP_AddPKaS0_PaPKiS3_PiPKfS6_Pfii --------------------------
	.section	.text._Z13TC_INT_FP_AddPKaS0_PaPKiS3_PiPKfS6_Pfii,"ax",@progbits
	.align	128
        .global         _Z13TC_INT_FP_AddPKaS0_PaPKiS3_PiPKfS6_Pfii
        .type           _Z13TC_INT_FP_AddPKaS0_PaPKiS3_PiPKfS6_Pfii,@function
        .size           _Z13TC_INT_FP_AddPKaS0_PaPKiS3_PiPKfS6_Pfii,(.L_x_11 - _Z13TC_INT_FP_AddPKaS0_PaPKiS3_PiPKfS6_Pfii)
        .other          _Z13TC_INT_FP_AddPKaS0_PaPKiS3_PiPKfS6_Pfii,@"STO_CUDA_ENTRY STV_DEFAULT"
_Z13TC_INT_FP_AddPKaS0_PaPKiS3_PiPKfS6_Pfii:
.text._Z13TC_INT_FP_AddPKaS0_PaPKiS3_PiPKfS6_Pfii:
[----:B------:R-:W-:Y:S01]  /*0000*/  LDC R1, c[0x0][0x37c] ;  /* 0x0000df00ff017b82 */ /* 0x000fe20000000800 */
[----:B------:R-:W0:Y:S07]  /*0010*/  S2R R8, SR_TID.X ;  /* 0x0000000000087919 */ /* 0x000e2e0000002100 */
[----:B------:R-:W1:Y:S01]  /*0020*/  S2UR UR4, SR_CTAID.X ;  /* 0x00000000000479c3 */ /* 0x000e620000002500 */
[----:B------:R-:W2:Y:S01]  /*0030*/  LDCU UR6, c[0x0][0x3c8] ;  /* 0x00007900ff0677ac */ /* 0x000ea20008000800 */
[----:B------:R-:W1:Y:S01]  /*0040*/  LDCU UR5, c[0x0][0x360] ;  /* 0x00006c00ff0577ac */ /* 0x000e620008000800 */
[----:B------:R-:W3:Y:S01]  /*0050*/  LDCU.64 UR8, c[0x0][0x358] ;  /* 0x00006b00ff0877ac */ /* 0x000ee20008000a00 */
[----:B--2---:R-:W-:-:S02]  /*0060*/  UISETP.GE.AND UP0, UPT, UR6, 0x1, UPT ;  /* 0x000000010600788c */ /* 0x004fc4000bf06270 */
[----:B-1----:R-:W-:-:S06]  /*0070*/  UIMAD UR4, UR4, UR5, URZ ;  /* 0x00000005040472a4 */ /* 0x002fcc000f8e02ff */
[----:B0-----:R-:W-:Y:S01]  /*0080*/  VIADD R0, R8, UR4 ;  /* 0x0000000408007c36 */ /* 0x001fe20008000000 */
[----:B---3--:R-:W-:Y:S06]  /*0090*/  BRA.U !UP0, `(.L_x_0) ;  /* 0x0000000908d87547 */ /* 0x008fec000b800000 */
[----:B------:R-:W0:Y:S01]  /*00a0*/  LDCU.64 UR10, c[0x0][0x388] ;  /* 0x00007100ff0a77ac */ /* 0x000e220008000a00 */
[----:B------:R-:W-:Y:S01]  /*00b0*/  IMAD.MOV.U32 R9, RZ, RZ, RZ ;  /* 0x000000ffff097224 */ /* 0x000fe200078e00ff */
[----:B------:R-:W-:Y:S02]  /*00c0*/  UISETP.GE.U32.AND UP1, UPT, UR6, 0x10, UPT ;  /* 0x000000100600788c */ /* 0x000fe4000bf26070 */
[----:B------:R-:W-:-:S04]  /*00d0*/  ULOP3.LUT UR7, UR6, 0xf, URZ, 0xc0, !UPT ;  /* 0x0000000f06077892 */ /* 0x000fc8000f8ec0ff */
[----:B------:R-:W-:Y:S01]  /*00e0*/  UISETP.NE.AND UP0, UPT, UR7, URZ, UPT ;  /* 0x000000ff0700728c */ /* 0x000fe2000bf05270 */
[----:B0-----:R-:W-:-:S04]  /*00f0*/  IADD3 R2, P0, PT, R0, UR10, RZ ;  /* 0x0000000a00027c10 */ /* 0x001fc8000ff1e0ff */
[----:B------:R-:W-:Y:S01]  /*0100*/  LEA.HI.X.SX32 R3, R0, UR11, 0x1, P0 ;  /* 0x0000000b00037c11 */ /* 0x000fe200080f0eff */
[----:B------:R-:W-:Y:S08]  /*0110*/  BRA.U !UP1, `(.L_x_1) ;  /* 0x00000005093c7547 */ /* 0x000ff0000b800000 */
[----:B------:R-:W-:Y:S01]  /*0120*/  ULOP3.LUT UR5, UR6, 0x7ffffff0, URZ, 0xc0, !UPT ;  /* 0x7ffffff006057892 */ /* 0x000fe2000f8ec0ff */
[----:B------:R-:W-:Y:S01]  /*0130*/  MOV R10, R0 ;  /* 0x00000000000a7202 */ /* 0x000fe20000000f00 */
[----:B------:R-:W0:Y:S04]  /*0140*/  LDCU.64 UR10, c[0x0][0x380] ;  /* 0x00007000ff0a77ac */ /* 0x000e280008000a00 */
[----:B------:R-:W-:Y:S01]  /*0150*/  IMAD.U32 R9, RZ, RZ, UR5 ;  /* 0x00000005ff097e24 */ /* 0x000fe2000f8e00ff */
[----:B------:R-:W1:Y:S01]  /*0160*/  LDCU.64 UR12, c[0x0][0x390] ;  /* 0x00007200ff0c77ac */ /* 0x000e620008000a00 */
[----:B------:R-:W-:-:S12]  /*0170*/  UIADD3 UR6, UPT, UPT, -UR5, URZ, URZ ;  /* 0x000000ff05067290 */ /* 0x000fd8000fffe1ff */
.L_x_2:
[----:B----4-:R-:W-:Y:S01]  /*0180*/  SHF.R.S32.HI R5, RZ, 0x1f, R10 ;  /* 0x0000001fff057819 */ /* 0x010fe2000001140a */
[----:B------:R-:W2:Y:S01]  /*0190*/  LDG.E.U8 R12, desc[UR8][R2.64] ;  /* 0x00000008020c7981 */ /* 0x000ea2000c1e1100 */
[----:B0-----:R-:W-:-:S04]  /*01a0*/  IADD3 R6, P0, PT, R10, UR10, RZ ;  /* 0x0000000a0a067c10 */ /* 0x001fc8000ff1e0ff */
[----:B------:R-:W-:-:S05]  /*01b0*/  IADD3.X R7, PT, PT, R5, UR11, RZ, P0, !PT ;  /* 0x0000000b05077c10 */ /* 0x000fca00087fe4ff */
[----:B------:R-:W2:Y:S01]  /*01c0*/  LDG.E.U8 R11, desc[UR8][R6.64] ;  /* 0x00000008060b7981 */ /* 0x000ea2000c1e1100 */
[----:B-1----:R-:W-:-:S04]  /*01d0*/  IADD3 R4, P0, PT, R10, UR12, RZ ;  /* 0x0000000c0a047c10 */ /* 0x002fc8000ff1e0ff */
[----:B------:R-:W-:Y:S02]  /*01e0*/  IADD3.X R5, PT, PT, R5, UR13, RZ, P0, !PT ;  /* 0x0000000d05057c10 */ /* 0x000fe400087fe4ff */
[----:B--2---:R-:W-:-:S05]  /*01f0*/  IADD3 R11, PT, PT, R11, R12, RZ ;  /* 0x0000000c0b0b7210 */ /* 0x004fca0007ffe0ff */
[----:B------:R0:W-:Y:S04]  /*0200*/  STG.E.U8 desc[UR8][R4.64], R11 ;  /* 0x0000000b04007986 */ /* 0x0001e8000c101108 */
[----:B------:R-:W2:Y:S04]  /*0210*/  LDG.E.U8 R12, desc[UR8][R6.64+0x1] ;  /* 0x00000108060c7981 */ /* 0x000ea8000c1e1100 */
[----:B------:R-:W2:Y:S02]  /*0220*/  LDG.E.U8 R13, desc[UR8][R2.64] ;  /* 0x00000008020d7981 */ /* 0x000ea4000c1e1100 */
[----:B--2---:R-:W-:-:S05]  /*0230*/  IMAD.IADD R13, R12, 0x1, R13 ;  /* 0x000000010c0d7824 */ /* 0x004fca00078e020d */
[----:B------:R1:W-:Y:S04]  /*0240*/  STG.E.U8 desc[UR8][R4.64+0x1], R13 ;  /* 0x0000010d04007986 */ /* 0x0003e8000c101108 */
[----:B------:R-:W2:Y:S04]  /*0250*/  LDG.E.U8 R12, desc[UR8][R6.64+0x2] ;  /* 0x00000208060c7981 */ /* 0x000ea8000c1e1100 */
[----:B------:R-:W2:Y:S02]  /*0260*/  LDG.E.U8 R15, desc[UR8][R2.64] ;  /* 0x00000008020f7981 */ /* 0x000ea4000c1e1100 */
[----:B--2---:R-:W-:-:S05]  /*0270*/  IADD3 R15, PT, PT, R12, R15, RZ ;  /* 0x0000000f0c0f7210 */ /* 0x004fca0007ffe0ff */
[----:B------:R2:W-:Y:S04]  /*0280*/  STG.E.U8 desc[UR8][R4.64+0x2], R15 ;  /* 0x0000020f04007986 */ /* 0x0005e8000c101108 */
[----:B------:R-:W3:Y:S04]  /*0290*/  LDG.E.U8 R12, desc[UR8][R6.64+0x3] ;  /* 0x00000308060c7981 */ /* 0x000ee8000c1e1100 */
[----:B------:R-:W3:Y:S02]  /*02a0*/  LDG.E.U8 R17, desc[UR8][R2.64] ;  /* 0x0000000802117981 */ /* 0x000ee4000c1e1100 */
[----:B---3--:R-:W-:-:S05]  /*02b0*/  IMAD.IADD R17, R12, 0x1, R17 ;  /* 0x000000010c117824 */ /* 0x008fca00078e0211 */
[----:B------:R3:W-:Y:S04]  /*02c0*/  STG.E.U8 desc[UR8][R4.64+0x3], R17 ;  /* 0x0000031104007986 */ /* 0x0007e8000c101108 */
[----:B0-----:R-:W4:Y:S04]  /*02d0*/  LDG.E.U8 R11, desc[UR8][R6.64+0x4] ;  /* 0x00000408060b7981 */ /* 0x001f28000c1e1100 */
[----:B------:R-:W4:Y:S02]  /*02e0*/  LDG.E.U8 R12, desc[UR8][R2.64] ;  /* 0x00000008020c7981 */ /* 0x000f24000c1e1100 */
[----:B----4-:R-:W-:-:S05]  /*02f0*/  IADD3 R11, PT, PT, R11, R12, RZ ;  /* 0x0000000c0b0b7210 */ /* 0x010fca0007ffe0ff */
[----:B------:R0:W-:Y:S04]  /*0300*/  STG.E.U8 desc[UR8][R4.64+0x4], R11 ;  /* 0x0000040b04007986 */ /* 0x0001e8000c101108 */
[----:B------:R-:W4:Y:S04]  /*0310*/  LDG.E.U8 R12, desc[UR8][R6.64+0x5] ;  /* 0x00000508060c7981 */ /* 0x000f28000c1e1100 */
[----:B-1----:R-:W4:Y:S02]  /*0320*/  LDG.E.U8 R13, desc[UR8][R2.64] ;  /* 0x00000008020d7981 */ /* 0x002f24000c1e1100 */
[----:B----4-:R-:W-:-:S05]  /*0330*/  IMAD.IADD R13, R12, 0x1, R13 ;  /* 0x000000010c0d7824 */ /* 0x010fca00078e020d */
[----:B------:R1:W-:Y:S04]  /*0340*/  STG.E.U8 desc[UR8][R4.64+0x5], R13 ;  /* 0x0000050d04007986 */ /* 0x0003e8000c101108 */
[----:B------:R-:W4:Y:S04]  /*0350*/  LDG.E.U8 R12, desc[UR8][R6.64+0x6] ;  /* 0x00000608060c7981 */ /* 0x000f28000c1e1100 */
[----:B--2---:R-:W4:Y:S02]  /*0360*/  LDG.E.U8 R15, desc[UR8][R2.64] ;  /* 0x00000008020f7981 */ /* 0x004f24000c1e1100 */
[----:B----4-:R-:W-:-:S05]  /*0370*/  IADD3 R15, PT, PT, R12, R15, RZ ;  /* 0x0000000f0c0f7210 */ /* 0x010fca0007ffe0ff */
[----:B------:R2:W-:Y:S04]  /*0380*/  STG.E.U8 desc[UR8][R4.64+0x6], R15 ;  /* 0x0000060f04007986 */ /* 0x0005e8000c101108 */
[----:B------:R-:W4:Y:S04]  /*0390*/  LDG.E.U8 R12, desc[UR8][R6.64+0x7] ;  /* 0x00000708060c7981 */ /* 0x000f28000c1e1100 */
[----:B---3--:R-:W4:Y:S02]  /*03a0*/  LDG.E.U8 R17, desc[UR8][R2.64] ;  /* 0x0000000802117981 */ /* 0x008f24000c1e1100 */
[----:B----4-:R-:W-:-:S05]  /*03b0*/  IMAD.IADD R17, R12, 0x1, R17 ;  /* 0x000000010c117824 */ /* 0x010fca00078e0211 */
        /* <DEDUP_REMOVED lines=21> */
[----:B------:R-:W5:Y:S04]  /*0510*/  LDG.E.U8 R12, desc[UR8][R6.64+0xd] ;  /* 0x00000d08060c7981 */ /* 0x000f68000c1e1100 */
[----:B-1----:R-:W5:Y:S02]  /*0520*/  LDG.E.U8 R13, desc[UR8][R2.64] ;  /* 0x00000008020d7981 */ /* 0x002f64000c1e1100 */
[----:B-----5:R-:W-:-:S05]  /*0530*/  IMAD.IADD R13, R12, 0x1, R13 ;  /* 0x000000010c0d7824 */ /* 0x020fca00078e020d */
[----:B------:R4:W-:Y:S04]  /*0540*/  STG.E.U8 desc[UR8][R4.64+0xd], R13 ;  /* 0x00000d0d04007986 */ /* 0x0009e8000c101108 */
[----:B------:R-:W5:Y:S04]  /*0550*/  LDG.E.U8 R12, desc[UR8][R6.64+0xe] ;  /* 0x00000e08060c7981 */ /* 0x000f68000c1e1100 */
[----:B--2---:R-:W5:Y:S02]  /*0560*/  LDG.E.U8 R15, desc[UR8][R2.64] ;  /* 0x00000008020f7981 */ /* 0x004f64000c1e1100 */
[----:B-----5:R-:W-:-:S05]  /*0570*/  IADD3 R15, PT, PT, R12, R15, RZ ;  /* 0x0000000f0c0f7210 */ /* 0x020fca0007ffe0ff */
[----:B------:R4:W-:Y:S04]  /*0580*/  STG.E.U8 desc[UR8][R4.64+0xe], R15 ;  /* 0x00000e0f04007986 */ /* 0x0009e8000c101108 */
[----:B------:R-:W2:Y:S04]  /*0590*/  LDG.E.U8 R12, desc[UR8][R6.64+0xf] ;  /* 0x00000f08060c7981 */ /* 0x000ea8000c1e1100 */
[----:B---3--:R-:W2:Y:S01]  /*05a0*/  LDG.E.U8 R17, desc[UR8][R2.64] ;  /* 0x0000000802117981 */ /* 0x008ea2000c1e1100 */
[----:B------:R-:W-:-:S04]  /*05b0*/  UIADD3 UR6, UPT, UPT, UR6, 0x10, URZ ;  /* 0x0000001006067890 */ /* 0x000fc8000fffe0ff */
[----:B------:R-:W-:Y:S01]  /*05c0*/  UISETP.NE.AND UP1, UPT, UR6, URZ, UPT ;  /* 0x000000ff0600728c */ /* 0x000fe2000bf25270 */
[----:B------:R-:W-:Y:S01]  /*05d0*/  IADD3 R10, PT, PT, R10, 0x10, RZ ;  /* 0x000000100a0a7810 */ /* 0x000fe20007ffe0ff */
[----:B--2---:R-:W-:-:S05]  /*05e0*/  IMAD.IADD R17, R12, 0x1, R17 ;  /* 0x000000010c117824 */ /* 0x004fca00078e0211 */
[----:B------:R4:W-:Y:S02]  /*05f0*/  STG.E.U8 desc[UR8][R4.64+0xf], R17 ;  /* 0x00000f1104007986 */ /* 0x0009e4000c101108 */
[----:B------:R-:W-:Y:S05]  /*0600*/  BRA.U UP1, `(.L_x_2) ;  /* 0xfffffff901dc7547 */ /* 0x000fea000b83ffff */
.L_x_1:
[----:B------:R-:W-:Y:S05]  /*0610*/  BRA.U !UP0, `(.L_x_0) ;  /* 0x0000000508787547 */ /* 0x000fea000b800000 */
[----:B------:R-:W0:Y:S01]  /*0620*/  LDCU UR5, c[0x0][0x3c8] ;  /* 0x00007900ff0577ac */ /* 0x000e220008000800 */
[----:B------:R-:W-:Y:S02]  /*0630*/  UISETP.GE.U32.AND UP0, UPT, UR7, 0x8, UPT ;  /* 0x000000080700788c */ /* 0x000fe4000bf06070 */
[----:B0-----:R-:W-:-:S04]  /*0640*/  ULOP3.LUT UR6, UR5, 0x7, URZ, 0xc0, !UPT ;  /* 0x0000000705067892 */ /* 0x001fc8000f8ec0ff */
[----:B------:R-:W-:-:S03]  /*0650*/  UISETP.NE.AND UP1, UPT, UR6, URZ, UPT ;  /* 0x000000ff0600728c */ /* 0x000fc6000bf25270 */
[----:B------:R-:W-:Y:S08]  /*0660*/  BRA.U !UP0, `(.L_x_3) ;  /* 0x0000000108a47547 */ /* 0x000ff0000b800000 */
[----:B------:R-:W0:Y:S01]  /*0670*/  LDCU.64 UR10, c[0x0][0x380] ;  /* 0x00007000ff0a77ac */ /* 0x000e220008000a00 */
[----:B------:R-:W-:Y:S01]  /*0680*/  IMAD.IADD R6, R0, 0x1, R9 ;  /* 0x0000000100067824 */ /* 0x000fe200078e0209 */
[----:B----4-:R-:W2:Y:S04]  /*0690*/  LDG.E.U8 R11, desc[UR8][R2.64] ;  /* 0x00000008020b7981 */ /* 0x010ea8000c1e1100 */
[----:B------:R-:W-:Y:S02]  /*06a0*/  SHF.R.S32.HI R7, RZ, 0x1f, R6 ;  /* 0x0000001fff077819 */ /* 0x000fe40000011406 */
[----:B0-----:R-:W-:-:S04]  /*06b0*/  IADD3 R4, P0, PT, R6, UR10, RZ ;  /* 0x0000000a06047c10 */ /* 0x001fc8000ff1e0ff */
[----:B------:R-:W-:Y:S01]  /*06c0*/  IADD3.X R5, PT, PT, R7, UR11, RZ, P0, !PT ;  /* 0x0000000b07057c10 */ /* 0x000fe200087fe4ff */
[----:B------:R-:W0:Y:S04]  /*06d0*/  LDCU.64 UR10, c[0x0][0x390] ;  /* 0x00007200ff0a77ac */ /* 0x000e280008000a00 */
[----:B------:R-:W2:Y:S01]  /*06e0*/  LDG.E.U8 R10, desc[UR8][R4.64] ;  /* 0x00000008040a7981 */ /* 0x000ea2000c1e1100 */
[----:B0-----:R-:W-:-:S04]  /*06f0*/  IADD3 R6, P0, PT, R6, UR10, RZ ;  /* 0x0000000a06067c10 */ /* 0x001fc8000ff1e0ff */
        /* <DEDUP_REMOVED lines=15> */
[----:B------:R-:W4:Y:S04]  /*07f0*/  LDG.E.U8 R10, desc[UR8][R4.64+0x4] ;  /* 0x00000408040a7981 */ /* 0x000f28000c1e1100 */
[----:B0-----:R-:W4:Y:S02]  /*0800*/  LDG.E.U8 R11, desc[UR8][R2.64] ;  /* 0x00000008020b7981 */ /* 0x001f24000c1e1100 */
        /* <DEDUP_REMOVED lines=10> */
[----:B------:R-:W2:Y:S04]  /*08b0*/  LDG.E.U8 R10, desc[UR8][R4.64+0x7] ;  /* 0x00000708040a7981 */ /* 0x000ea8000c1e1100 */
[----:B---3--:R-:W2:Y:S01]  /*08c0*/  LDG.E.U8 R17, desc[UR8][R2.64] ;  /* 0x0000000802117981 */ /* 0x008ea2000c1e1100 */
[----:B------:R-:W-:Y:S01]  /*08d0*/  IADD3 R9, PT, PT, R9, 0x8, RZ ;  /* 0x0000000809097810 */ /* 0x000fe20007ffe0ff */
[----:B--2---:R-:W-:-:S05]  /*08e0*/  IMAD.IADD R17, R10, 0x1, R17 ;  /* 0x000000010a117824 */ /* 0x004fca00078e0211 */
[----:B------:R0:W-:Y:S02]  /*08f0*/  STG.E.U8 desc[UR8][R6.64+0x7], R17 ;  /* 0x0000071106007986 */ /* 0x0001e4000c101108 */
.L_x_3:
[----:B------:R-:W-:Y:S05]  /*0900*/  BRA.U !UP1, `(.L_x_0) ;  /* 0x0000000109bc7547 */ /* 0x000fea000b800000 */
[----:B------:R-:W-:Y:S02]  /*0910*/  UISETP.GE.U32.AND UP0, UPT, UR6, 0x4, UPT ;  /* 0x000000040600788c */ /* 0x000fe4000bf06070 */
[----:B------:R-:W-:-:S04]  /*0920*/  ULOP3.LUT UR5, UR5, 0x3, URZ, 0xc0, !UPT ;  /* 0x0000000305057892 */ /* 0x000fc8000f8ec0ff */
[----:B------:R-:W-:-:S03]  /*0930*/  UISETP.NE.AND UP1, UPT, UR5, URZ, UPT ;  /* 0x000000ff0500728c */ /* 0x000fc6000bf25270 */
[----:B------:R-:W-:Y:S08]  /*0940*/  BRA.U !UP0, `(.L_x_4) ;  /* 0x0000000108647547 */ /* 0x000ff0000b800000 */
[----:B------:R-:W1:Y:S01]  /*0950*/  LDCU.64 UR6, c[0x0][0x380] ;  /* 0x00007000ff0677ac */ /* 0x000e620008000a00 */
[----:B----4-:R-:W-:Y:S01]  /*0960*/  IMAD.IADD R4, R0, 0x1, R9 ;  /* 0x0000000100047824 */ /* 0x010fe200078e0209 */
[----:B0-----:R-:W2:Y:S04]  /*0970*/  LDG.E.U8 R11, desc[UR8][R2.64] ;  /* 0x00000008020b7981 */ /* 0x001ea8000c1e1100 */
[----:B------:R-:W-:Y:S02]  /*0980*/  SHF.R.S32.HI R5, RZ, 0x1f, R4 ;  /* 0x0000001fff057819 */ /* 0x000fe40000011404 */
[----:B-1----:R-:W-:-:S04]  /*0990*/  IADD3 R6, P0, PT, R4, UR6, RZ ;  /* 0x0000000604067c10 */ /* 0x002fc8000ff1e0ff */
        /* <DEDUP_REMOVED lines=15> */
[----:B------:R-:W2:Y:S04]  /*0a90*/  LDG.E.U8 R10, desc[UR8][R6.64+0x3] ;  /* 0x00000308060a7981 */ /* 0x000ea8000c1e1100 */
[----:B------:R-:W2:Y:S01]  /*0aa0*/  LDG.E.U8 R17, desc[UR8][R2.64] ;  /* 0x0000000802117981 */ /* 0x000ea2000c1e1100 */
[----:B------:R-:W-:Y:S01]  /*0ab0*/  IADD3 R9, PT, PT, R9, 0x4, RZ ;  /* 0x0000000409097810 */ /* 0x000fe20007ffe0ff */
[----:B--2---:R-:W-:-:S05]  /*0ac0*/  IMAD.IADD R17, R10, 0x1, R17 ;  /* 0x000000010a117824 */ /* 0x004fca00078e0211 */
[----:B------:R1:W-:Y:S02]  /*0ad0*/  STG.E.U8 desc[UR8][R4.64+0x3], R17 ;  /* 0x0000031104007986 */ /* 0x0003e4000c101108 */
.L_x_4:
[----:B------:R-:W-:Y:S05]  /*0ae0*/  BRA.U !UP1, `(.L_x_0) ;  /* 0x0000000109447547 */ /* 0x000fea000b800000 */
[----:B------:R-:W-:Y:S01]  /*0af0*/  IADD3 R8, PT, PT, R8, UR4, R9 ;  /* 0x0000000408087c10 */ /* 0x000fe2000fffe009 */
[----:B------:R-:W2:Y:S01]  /*0b00*/  LDCU.64 UR10, c[0x0][0x380] ;  /* 0x00007000ff0a77ac */ /* 0x000ea20008000a00 */
[----:B------:R-:W3:Y:S01]  /*0b10*/  LDCU.64 UR6, c[0x0][0x390] ;  /* 0x00007200ff0677ac */ /* 0x000ee20008000a00 */
[----:B------:R-:W-:-:S12]  /*0b20*/  UIADD3 UR5, UPT, UPT, -UR5, URZ, URZ ;  /* 0x000000ff05057290 */ /* 0x000fd8000fffe1ff */
.L_x_5:
[----:B0-----:R-:W-:Y:S01]  /*0b30*/  SHF.R.S32.HI R7, RZ, 0x1f, R8 ;  /* 0x0000001fff077819 */ /* 0x001fe20000011408 */
[----:B------:R-:W5:Y:S01]  /*0b40*/  LDG.E.U8 R9, desc[UR8][R2.64] ;  /* 0x0000000802097981 */ /* 0x000f62000c1e1100 */
[----:B-12-4-:R-:W-:-:S04]  /*0b50*/  IADD3 R4, P0, PT, R8, UR10, RZ ;  /* 0x0000000a08047c10 */ /* 0x016fc8000ff1e0ff */
[----:B------:R-:W-:-:S05]  /*0b60*/  IADD3.X R5, PT, PT, R7, UR11, RZ, P0, !PT ;  /* 0x0000000b07057c10 */ /* 0x000fca00087fe4ff */
[----:B------:R-:W5:Y:S01]  /*0b70*/  LDG.E.U8 R4, desc[UR8][R4.64] ;  /* 0x0000000804047981 */ /* 0x000f62000c1e1100 */
[----:B---3--:R-:W-:-:S04]  /*0b80*/  IADD3 R6, P0, PT, R8, UR6, RZ ;  /* 0x0000000608067c10 */ /* 0x008fc8000ff1e0ff */
[----:B------:R-:W-:Y:S01]  /*0b90*/  IADD3.X R7, PT, PT, R7, UR7, RZ, P0, !PT ;  /* 0x0000000707077c10 */ /* 0x000fe200087fe4ff */
[----:B------:R-:W-:-:S04]  /*0ba0*/  UIADD3 UR5, UPT, UPT, UR5, 0x1, URZ ;  /* 0x0000000105057890 */ /* 0x000fc8000fffe0ff */
[----:B------:R-:W-:Y:S01]  /*0bb0*/  UISETP.NE.AND UP0, UPT, UR5, URZ, UPT ;  /* 0x000000ff0500728c */ /* 0x000fe2000bf05270 */
[----:B------:R-:W-:Y:S01]  /*0bc0*/  IADD3 R8, PT, PT, R8, 0x1, RZ ;  /* 0x0000000108087810 */ /* 0x000fe20007ffe0ff */
[----:B-----5:R-:W-:-:S05]  /*0bd0*/  IMAD.IADD R9, R4, 0x1, R9 ;  /* 0x0000000104097824 */ /* 0x020fca00078e0209 */
[----:B------:R0:W-:Y:S02]  /*0be0*/  STG.E.U8 desc[UR8][R6.64], R9 ;  /* 0x0000000906007986 */ /* 0x0001e4000c101108 */
[----:B------:R-:W-:Y:S05]  /*0bf0*/  BRA.U UP0, `(.L_x_5) ;  /* 0xfffffffd00cc7547 */ /* 0x000fea000b83ffff */
.L_x_0:
[----:B0-----:R-:W0:Y:S02]  /*0c00*/  LDC R6, c[0x0][0x3cc] ;  /* 0x0000f300ff067b82 */ /* 0x001e240000000800 */
[----:B0-----:R-:W-:-:S13]  /*0c10*/  ISETP.GE.AND P0, PT, R6, 0x1, PT ;  /* 0x000000010600780c */ /* 0x001fda0003f06270 */
[----:B------:R-:W-:Y:S05]  /*0c20*/  @!P0 EXIT ;  /* 0x000000000000894d */ /* 0x000fea0003800000 */
[----:B------:R-:W0:Y:S01]  /*0c30*/  LDC.64 R2, c[0x0][0x3a0] ;  /* 0x0000e800ff027b82 */ /* 0x000e220000000a00 */
[C---:B------:R-:W-:Y:S01]  /*0c40*/  ISETP.GE.U32.AND P1, PT, R6.reuse, 0x8, PT ;  /* 0x000000080600780c */ /* 0x040fe20003f26070 */
[----:B------:R-:W-:Y:S01]  /*0c50*/  IMAD.MOV.U32 R7, RZ, RZ, RZ ;  /* 0x000000ffff077224 */ /* 0x000fe200078e00ff */
[----:B------:R-:W-:-:S04]  /*0c60*/  LOP3.LUT R18, R6, 0x7, RZ, 0xc0, !PT ;  /* 0x0000000706127812 */ /* 0x000fc800078ec0ff */
[----:B------:R-:W-:Y:S01]  /*0c70*/  ISETP.NE.AND P0, PT, R18, RZ, PT ;  /* 0x000000ff1200720c */ /* 0x000fe20003f05270 */
[----:B-1--4-:R-:W1:Y:S01]  /*0c80*/  LDC.64 R4, c[0x0][0x3b8] ;  /* 0x0000ee00ff047b82 */ /* 0x012e620000000a00 */
[----:B0-----:R-:W-:-:S04]  /*0c90*/  IMAD.WIDE R2, R0, 0x4, R2 ;  /* 0x0000000400027825 */ /* 0x001fc800078e0202 */
[----:B-1----:R-:W-:Y:S01]  /*0ca0*/  IMAD.WIDE R4, R0, 0x4, R4 ;  /* 0x0000000400047825 */ /* 0x002fe200078e0204 */
[----:B------:R-:W-:Y:S06]  /*0cb0*/  @!P1 BRA `(.L_x_6) ;  /* 0x00000004003c9947 */ /* 0x000fec0003800000 */
[----:B------:R-:W-:Y:S02]  /*0cc0*/  LOP3.LUT R7, R6, 0x7ffffff8, RZ, 0xc0, !PT ;  /* 0x7ffffff806077812 */ /* 0x000fe400078ec0ff */
[----:B------:R-:W-:-:S03]  /*0cd0*/  MOV R15, R0 ;  /* 0x00000000000f7202 */ /* 0x000fc60000000f00 */
[----:B------:R-:W-:-:S07]  /*0ce0*/  IMAD.MOV R14, RZ, RZ, -R7 ;  /* 0x000000ffff0e7224 */ /* 0x000fce00078e0a07 */
.L_x_7:
[----:B------:R-:W0:Y:S01]  /*0cf0*/  LDC.64 R8, c[0x0][0x398] ;  /* 0x0000e600ff087b82 */ /* 0x000e220000000a00 */
[----:B---3--:R-:W2:Y:S07]  /*0d00*/  LDG.E R17, desc[UR8][R2.64] ;  /* 0x0000000802117981 */ /* 0x008eae000c1e1900 */
[----:B------:R-:W1:Y:S08]  /*0d10*/  LDC.64 R10, c[0x0][0x3a8] ;  /* 0x0000ea00ff0a7b82 */ /* 0x000e700000000a00 */
[----:B------:R-:W3:Y:S01]  /*0d20*/  LDC.64 R12, c[0x0][0x3b0] ;  /* 0x0000ec00ff0c7b82 */ /* 0x000ee20000000a00 */
[----:B0-----:R-:W-:-:S05]  /*0d30*/  IMAD.WIDE R8, R15, 0x4, R8 ;  /* 0x000000040f087825 */ /* 0x001fca00078e0208 */
[----:B------:R-:W2:Y:S01]  /*0d40*/  LDG.E R16, desc[UR8][R8.64] ;  /* 0x0000000808107981 */ /* 0x000ea2000c1e1900 */
[----:B-1----:R-:W-:-:S04]  /*0d50*/  IMAD.WIDE R10, R15, 0x4, R10 ;  /* 0x000000040f0a7825 */ /* 0x002fc800078e020a */
[C---:B---3--:R-:W-:Y:S01]  /*0d60*/  IMAD.WIDE R12, R15.reuse, 0x4, R12 ;  /* 0x000000040f0c7825 */ /* 0x048fe200078e020c */
[----:B--2---:R-:W-:Y:S02]  /*0d70*/  IADD3 R19, PT, PT, R16, R17, RZ ;  /* 0x0000001110137210 */ /* 0x004fe40007ffe0ff */
[----:B------:R-:W0:Y:S03]  /*0d80*/  LDC.64 R16, c[0x0][0x3c0] ;  /* 0x0000f000ff107b82 */ /* 0x000e260000000a00 */
[----:B------:R1:W-:Y:S04]  /*0d90*/  STG.E desc[UR8][R10.64], R19 ;  /* 0x000000130a007986 */ /* 0x0003e8000c101908 */
[----:B------:R-:W2:Y:S04]  /*0da0*/  LDG.E R21, desc[UR8][R4.64] ;  /* 0x0000000804157981 */ /* 0x000ea8000c1e1900 */
[----:B------:R-:W2:Y:S01]  /*0db0*/  LDG.E R20, desc[UR8][R12.64] ;  /* 0x000000080c147981 */ /* 0x000ea2000c1e1900 */
[----:B0-----:R-:W-:-:S04]  /*0dc0*/  IMAD.WIDE R16, R15, 0x4, R16 ;  /* 0x000000040f107825 */ /* 0x001fc800078e0210 */
[----:B--2---:R-:W-:-:S05]  /*0dd0*/  FADD R21, R20, R21 ;  /* 0x0000001514157221 */ /* 0x004fca0000000000 */
[----:B------:R0:W-:Y:S04]  /*0de0*/  STG.E desc[UR8][R16.64], R21 ;  /* 0x0000001510007986 */ /* 0x0001e8000c101908 */
[----:B------:R-:W2:Y:S04]  /*0df0*/  LDG.E R20, desc[UR8][R8.64+0x4] ;  /* 0x0000040808147981 */ /* 0x000ea8000c1e1900 */
[----:B------:R-:W2:Y:S02]  /*0e00*/  LDG.E R23, desc[UR8][R2.64] ;  /* 0x0000000802177981 */ /* 0x000ea4000c1e1900 */
[----:B--2---:R-:W-:-:S05]  /*0e10*/  IMAD.IADD R23, R20, 0x1, R23 ;  /* 0x0000000114177824 */ /* 0x004fca00078e0217 */
[----:B------:R2:W-:Y:S04]  /*0e20*/  STG.E desc[UR8][R10.64+0x4], R23 ;  /* 0x000004170a007986 */ /* 0x0005e8000c101908 */
[----:B-1----:R-:W3:Y:S04]  /*0e30*/  LDG.E R19, desc[UR8][R12.64+0x4] ;  /* 0x000004080c137981 */ /* 0x002ee8000c1e1900 */
[----:B------:R-:W3:Y:S02]  /*0e40*/  LDG.E R20, desc[UR8][R4.64] ;  /* 0x0000000804147981 */ /* 0x000ee4000c1e1900 */
[----:B---3--:R-:W-:-:S05]  /*0e50*/  FADD R19, R19, R20 ;  /* 0x0000001413137221 */ /* 0x008fca0000000000 */
[----:B------:R1:W-:Y:S04]  /*0e60*/  STG.E desc[UR8][R16.64+0x4], R19 ;  /* 0x0000041310007986 */ /* 0x0003e8000c101908 */
[----:B------:R-:W3:Y:S04]  /*0e70*/  LDG.E R20, desc[UR8][R8.64+0x8] ;  /* 0x0000080808147981 */ /* 0x000ee8000c1e1900 */
[----:B------:R-:W3:Y:S02]  /*0e80*/  LDG.E R25, desc[UR8][R2.64] ;  /* 0x0000000802197981 */ /* 0x000ee4000c1e1900 */
[----:B---3--:R-:W-:-:S05]  /*0e90*/  IADD3 R25, PT, PT, R20, R25, RZ ;  /* 0x0000001914197210 */ /* 0x008fca0007ffe0ff */
[----:B------:R3:W-:Y:S04]  /*0ea0*/  STG.E desc[UR8][R10.64+0x8], R25 ;  /* 0x000008190a007986 */ /* 0x0007e8000c101908 */
[----:B------:R-:W4:Y:S04]  /*0eb0*/  LDG.E R20, desc[UR8][R12.64+0x8] ;  /* 0x000008080c147981 */ /* 0x000f28000c1e1900 */
[----:B0-----:R-:W4:Y:S02]  /*0ec0*/  LDG.E R21, desc[UR8][R4.64] ;  /* 0x0000000804157981 */ /* 0x001f24000c1e1900 */
[----:B----4-:R-:W-:-:S05]  /*0ed0*/  FADD R21, R20, R21 ;  /* 0x0000001514157221 */ /* 0x010fca0000000000 */
[----:B------:R0:W-:Y:S04]  /*0ee0*/  STG.E desc[UR8][R16.64+0x8], R21 ;  /* 0x0000081510007986 */ /* 0x0001e8000c101908 */
[----:B------:R-:W4:Y:S04]  /*0ef0*/  LDG.E R20, desc[UR8][R8.64+0xc] ;  /* 0x00000c0808147981 */ /* 0x000f28000c1e1900 */
[----:B--2---:R-:W4:Y:S02]  /*0f00*/  LDG.E R23, desc[UR8][R2.64] ;  /* 0x0000000802177981 */ /* 0x004f24000c1e1900 */
[----:B----4-:R-:W-:-:S05]  /*0f10*/  IMAD.IADD R23, R20, 0x1, R23 ;  /* 0x0000000114177824 */ /* 0x010fca00078e0217 */
[----:B------:R2:W-:Y:S04]  /*0f20*/  STG.E desc[UR8][R10.64+0xc], R23 ;  /* 0x00000c170a007986 */ /* 0x0005e8000c101908 */
[----:B-1----:R-:W4:Y:S04]  /*0f30*/  LDG.E R19, desc[UR8][R12.64+0xc] ;  /* 0x00000c080c137981 */ /* 0x002f28000c1e1900 */
[----:B------:R-:W4:Y:S02]  /*0f40*/  LDG.E R20, desc[UR8][R4.64] ;  /* 0x0000000804147981 */ /* 0x000f24000c1e1900 */
[----:B----4-:R-:W-:-:S05]  /*0f50*/  FADD R19, R19, R20 ;  /* 0x0000001413137221 */ /* 0x010fca0000000000 */
[----:B------:R1:W-:Y:S04]  /*0f60*/  STG.E desc[UR8][R16.64+0xc], R19 ;  /* 0x00000c1310007986 */ /* 0x0003e8000c101908 */
[----:B------:R-:W4:Y:S04]  /*0f70*/  LDG.E R20, desc[UR8][R8.64+0x10] ;  /* 0x0000100808147981 */ /* 0x000f28000c1e1900 */
[----:B---3--:R-:W4:Y:S02]  /*0f80*/  LDG.E R25, desc[UR8][R2.64] ;  /* 0x0000000802197981 */ /* 0x008f24000c1e1900 */
[----:B----4-:R-:W-:-:S05]  /*0f90*/  IADD3 R25, PT, PT, R20, R25, RZ ;  /* 0x0000001914197210 */ /* 0x010fca0007ffe0ff */
        /* <DEDUP_REMOVED lines=22> */
[----:B--2---:R-:W4:Y:S01]  /*1100*/  LDG.E R23, desc[UR8][R2.64] ;  /* 0x0000000802177981 */ /* 0x004f22000c1e1900 */
[----:B------:R-:W-:Y:S01]  /*1110*/  IADD3 R14, PT, PT, R14, 0x8, RZ ;  /* 0x000000080e0e7810 */ /* 0x000fe20007ffe0ff */
[----:B----4-:R-:W-:-:S05]  /*1120*/  IMAD.IADD R23, R20, 0x1, R23 ;  /* 0x0000000114177824 */ /* 0x010fca00078e0217 */
[----:B------:R3:W-:Y:S04]  /*1130*/  STG.E desc[UR8][R10.64+0x1c], R23 ;  /* 0x00001c170a007986 */ /* 0x0007e8000c101908 */
[----:B-1----:R-:W2:Y:S04]  /*1140*/  LDG.E R19, desc[UR8][R12.64+0x1c] ;  /* 0x00001c080c137981 */ /* 0x002ea8000c1e1900 */
[----:B------:R-:W2:Y:S01]  /*1150*/  LDG.E R20, desc[UR8][R4.64] ;  /* 0x0000000804147981 */ /* 0x000ea2000c1e1900 */
[----:B------:R-:W-:Y:S01]  /*1160*/  ISETP.NE.AND P1, PT, R14, RZ, PT ;  /* 0x000000ff0e00720c */ /* 0x000fe20003f25270 */
[----:B------:R-:W-:-:S02]  /*1170*/  VIADD R15, R15, 0x8 ;  /* 0x000000080f0f7836 */ /* 0x000fc40000000000 */
[----:B--2---:R-:W-:-:S05]  /*1180*/  FADD R19, R19, R20 ;  /* 0x0000001413137221 */ /* 0x004fca0000000000 */
[----:B------:R3:W-:Y:S05]  /*1190*/  STG.E desc[UR8][R16.64+0x1c], R19 ;  /* 0x00001c1310007986 */ /* 0x0007ea000c101908 */
[----:B------:R-:W-:Y:S05]  /*11a0*/  @P1 BRA `(.L_x_7) ;  /* 0xfffffff800d01947 */ /* 0x000fea000383ffff */
.L_x_6:
[----:B------:R-:W-:Y:S05]  /*11b0*/  @!P0 EXIT ;  /* 0x000000000000894d */ /* 0x000fea0003800000 */
[----:B------:R-:W-:Y:S02]  /*11c0*/  ISETP.GE.U32.AND P0, PT, R18, 0x4, PT ;  /* 0x000000041200780c */ /* 0x000fe40003f06070 */
[----:B---3--:R-:W-:-:S04]  /*11d0*/  LOP3.LUT R16, R6, 0x3, RZ, 0xc0, !PT ;  /* 0x0000000306107812 */ /* 0x008fc800078ec0ff */
[----:B------:R-:W-:-:S07]  /*11e0*/  ISETP.NE.AND P1, PT, R16, RZ, PT ;  /* 0x000000ff1000720c */ /* 0x000fce0003f25270 */
[----:B------:R-:W-:Y:S06]  /*11f0*/  @!P0 BRA `(.L_x_8) ;  /* 0x0000000000a88947 */ /* 0x000fec0003800000 */
[----:B------:R-:W0:Y:S01]  /*1200*/  LDC.64 R8, c[0x0][0x398] ;  /* 0x0000e600ff087b82 */ /* 0x000e220000000a00 */
[----:B------:R-:W-:Y:S01]  /*1210*/  IADD3 R17, PT, PT, R0, R7, RZ ;  /* 0x0000000700117210 */ /* 0x000fe20007ffe0ff */
[----:B------:R-:W2:Y:S06]  /*1220*/  LDG.E R15, desc[UR8][R2.64] ;  /* 0x00000008020f7981 */ /* 0x000eac000c1e1900 */
[----:B------:R-:W1:Y:S08]  /*1230*/  LDC.64 R10, c[0x0][0x3a8] ;  /* 0x0000ea00ff0a7b82 */ /* 0x000e700000000a00 */
[----:B------:R-:W3:Y:S01]  /*1240*/  LDC.64 R12, c[0x0][0x3b0] ;  /* 0x0000ec00ff0c7b82 */ /* 0x000ee20000000a00 */
[----:B0-----:R-:W-:-:S05]  /*1250*/  IMAD.WIDE R8, R17, 0x4, R8 ;  /* 0x0000000411087825 */ /* 0x001fca00078e0208 */
[----:B------:R-:W2:Y:S01]  /*1260*/  LDG.E R14, desc[UR8][R8.64] ;  /* 0x00000008080e7981 */ /* 0x000ea2000c1e1900 */
[----:B-1----:R-:W-:-:S04]  /*1270*/  IMAD.WIDE R10, R17, 0x4, R10 ;  /* 0x00000004110a7825 */ /* 0x002fc800078e020a */
[----:B---3--:R-:W-:-:S04]  /*1280*/  IMAD.WIDE R12, R17, 0x4, R12 ;  /* 0x00000004110c7825 */ /* 0x008fc800078e020c */
[----:B--2---:R-:W-:Y:S02]  /*1290*/  IMAD.IADD R19, R14, 0x1, R15 ;  /* 0x000000010e137824 */ /* 0x004fe400078e020f */
        /* <DEDUP_REMOVED lines=9> */
[----:B--2---:R-:W-:-:S05]  /*1330*/  IADD3 R17, PT, PT, R17, R18, RZ ;  /* 0x0000001211117210 */ /* 0x004fca0007ffe0ff */
[----:B------:R2:W-:Y:S04]  /*1340*/  STG.E desc[UR8][R10.64+0x4], R17 ;  /* 0x000004110a007986 */ /* 0x0005e8000c101908 */
[----:B------:R-:W3:Y:S04]  /*1350*/  LDG.E R18, desc[UR8][R12.64+0x4] ;  /* 0x000004080c127981 */ /* 0x000ee8000c1e1900 */
[----:B-1----:R-:W3:Y:S02]  /*1360*/  LDG.E R19, desc[UR8][R4.64] ;  /* 0x0000000804137981 */ /* 0x002ee4000c1e1900 */
[----:B---3--:R-:W-:-:S05]  /*1370*/  FADD R19, R18, R19 ;  /* 0x0000001312137221 */ /* 0x008fca0000000000 */
[----:B------:R1:W-:Y:S04]  /*1380*/  STG.E desc[UR8][R14.64+0x4], R19 ;  /* 0x000004130e007986 */ /* 0x0003e8000c101908 */
[----:B------:R-:W3:Y:S04]  /*1390*/  LDG.E R18, desc[UR8][R8.64+0x8] ;  /* 0x0000080808127981 */ /* 0x000ee8000c1e1900 */
[----:B------:R-:W3:Y:S02]  /*13a0*/  LDG.E R23, desc[UR8][R2.64] ;  /* 0x0000000802177981 */ /* 0x000ee4000c1e1900 */
[----:B---3--:R-:W-:-:S05]  /*13b0*/  IMAD.IADD R23, R18, 0x1, R23 ;  /* 0x0000000112177824 */ /* 0x008fca00078e0217 */
[----:B------:R3:W-:Y:S04]  /*13c0*/  STG.E desc[UR8][R10.64+0x8], R23 ;  /* 0x000008170a007986 */ /* 0x0007e8000c101908 */
[----:B------:R-:W4:Y:S04]  /*13d0*/  LDG.E R18, desc[UR8][R12.64+0x8] ;  /* 0x000008080c127981 */ /* 0x000f28000c1e1900 */
[----:B0-----:R-:W4:Y:S02]  /*13e0*/  LDG.E R21, desc[UR8][R4.64] ;  /* 0x0000000804157981 */ /* 0x001f24000c1e1900 */
[----:B----4-:R-:W-:-:S05]  /*13f0*/  FADD R21, R18, R21 ;  /* 0x0000001512157221 */ /* 0x010fca0000000000 */
[----:B------:R3:W-:Y:S04]  /*1400*/  STG.E desc[UR8][R14.64+0x8], R21 ;  /* 0x000008150e007986 */ /* 0x0007e8000c101908 */
[----:B--2---:R-:W2:Y:S04]  /*1410*/  LDG.E R17, desc[UR8][R8.64+0xc] ;  /* 0x00000c0808117981 */ /* 0x004ea8000c1e1900 */
[----:B------:R-:W2:Y:S02]  /*1420*/  LDG.E R18, desc[UR8][R2.64] ;  /* 0x0000000802127981 */ /* 0x000ea4000c1e1900 */
[----:B--2---:R-:W-:-:S05]  /*1430*/  IADD3 R17, PT, PT, R17, R18, RZ ;  /* 0x0000001211117210 */ /* 0x004fca0007ffe0ff */
[----:B------:R3:W-:Y:S04]  /*1440*/  STG.E desc[UR8][R10.64+0xc], R17 ;  /* 0x00000c110a007986 */ /* 0x0007e8000c101908 */
[----:B------:R-:W2:Y:S04]  /*1450*/  LDG.E R18, desc[UR8][R12.64+0xc] ;  /* 0x00000c080c127981 */ /* 0x000ea8000c1e1900 */
[----:B-1----:R-:W2:Y:S01]  /*1460*/  LDG.E R19, desc[UR8][R4.64] ;  /* 0x0000000804137981 */ /* 0x002ea2000c1e1900 */
[----:B------:R-:W-:Y:S02]  /*1470*/  VIADD R7, R7, 0x4 ;  /* 0x0000000407077836 */ /* 0x000fe40000000000 */
[----:B--2---:R-:W-:-:S05]  /*1480*/  FADD R19, R18, R19 ;  /* 0x0000001312137221 */ /* 0x004fca0000000000 */
[----:B------:R3:W-:Y:S02]  /*1490*/  STG.E desc[UR8][R14.64+0xc], R19 ;  /* 0x00000c130e007986 */ /* 0x0007e4000c101908 */
.L_x_8:
[----:B------:R-:W-:Y:S05]  /*14a0*/  @!P1 EXIT ;  /* 0x000000000000994d */ /* 0x000fea0003800000 */
[----:B------:R-:W-:Y:S02]  /*14b0*/  ISETP.NE.AND P0, PT, R16, 0x1, PT ;  /* 0x000000011000780c */ /* 0x000fe40003f05270 */
[----:B------:R-:W-:-:S04]  /*14c0*/  LOP3.LUT R6, R6, 0x1, RZ, 0xc0, !PT ;  /* 0x0000000106067812 */ /* 0x000fc800078ec0ff */
[----:B------:R-:W-:-:S07]  /*14d0*/  ISETP.NE.U32.AND P1, PT, R6, 0x1, PT ;  /* 0x000000010600780c */ /* 0x000fce0003f25070 */
[----:B------:R-:W-:Y:S06]  /*14e0*/  @!P0 BRA `(.L_x_9) ;  /* 0x0000000000688947 */ /* 0x000fec0003800000 */
[----:B------:R-:W0:Y:S01]  /*14f0*/  LDC.64 R8, c[0x0][0x398] ;  /* 0x0000e600ff087b82 */ /* 0x000e220000000a00 */
[----:B---3--:R-:W-:Y:S01]  /*1500*/  IADD3 R21, PT, PT, R0, R7, RZ ;  /* 0x0000000700157210 */ /* 0x008fe20007ffe0ff */
        /* <DEDUP_REMOVED lines=24> */
.L_x_9:
[----:B------:R-:W-:Y:S05]  /*1690*/  @P1 EXIT ;  /* 0x000000000000194d */ /* 0x000fea0003800000 */
[----:B------:R-:W1:Y:S01]  /*16a0*/  LDC.64 R8, c[0x0][0x398] ;  /* 0x0000e600ff087b82 */ /* 0x000e620000000a00 */
[----:B0--3--:R-:W-:Y:S01]  /*16b0*/  IADD3 R15, PT, PT, R0, R7, RZ ;  /* 0x00000007000f7210 */ /* 0x009fe20007ffe0ff */
[----:B------:R-:W2:Y:S06]  /*16c0*/  LDG.E R3, desc[UR8][R2.64] ;  /* 0x0000000802037981 */ /* 0x000eac000c1e1900 */
[----:B------:R-:W0:Y:S08]  /*16d0*/  LDC.64 R10, c[0x0][0x3b0] ;  /* 0x0000ec00ff0a7b82 */ /* 0x000e300000000a00 */
[----:B------:R-:W3:Y:S01]  /*16e0*/  LDC.64 R12, c[0x0][0x3c0] ;  /* 0x0000f000ff0c7b82 */ /* 0x000ee20000000a00 */
[----:B-1----:R-:W-:-:S07]  /*16f0*/  IMAD.WIDE R6, R15, 0x4, R8 ;  /* 0x000000040f067825 */ /* 0x002fce00078e0208 */
[----:B------:R-:W1:Y:S01]  /*1700*/  LDC.64 R8, c[0x0][0x3a8] ;  /* 0x0000ea00ff087b82 */ /* 0x000e620000000a00 */
[----:B------:R-:W2:Y:S01]  /*1710*/  LDG.E R6, desc[UR8][R6.64] ;  /* 0x0000000806067981 */ /* 0x000ea2000c1e1900 */
[----:B0-----:R-:W-:-:S04]  /*1720*/  IMAD.WIDE R10, R15, 0x4, R10 ;  /* 0x000000040f0a7825 */ /* 0x001fc800078e020a */
[----:B-1----:R-:W-:-:S04]  /*1730*/  IMAD.WIDE R8, R15, 0x4, R8 ;  /* 0x000000040f087825 */ /* 0x002fc800078e0208 */
[----:B--2---:R-:W-:-:S05]  /*1740*/  IMAD.IADD R17, R6, 0x1, R3 ;  /* 0x0000000106117824 */ /* 0x004fca00078e0203 */
[----:B------:R-:W-:Y:S04]  /*1750*/  STG.E desc[UR8][R8.64], R17 ;  /* 0x0000001108007986 */ /* 0x000fe8000c101908 */
[----:B------:R-:W2:Y:S04]  /*1760*/  LDG.E R5, desc[UR8][R4.64] ;  /* 0x0000000804057981 */ /* 0x000ea8000c1e1900 */
[----:B------:R-:W2:Y:S01]  /*1770*/  LDG.E R10, desc[UR8][R10.64] ;  /* 0x000000080a0a7981 */ /* 0x000ea2000c1e1900 */
[----:B---3--:R-:W-:-:S04]  /*1780*/  IMAD.WIDE R2, R15, 0x4, R12 ;  /* 0x000000040f027825 */ /* 0x008fc800078e020c */
[----:B--2---:R-:W-:-:S05]  /*1790*/  FADD R7, R10, R5 ;  /* 0x000000050a077221 */ /* 0x004fca0000000000 */
[----:B------:R-:W-:Y:S01]  /*17a0*/  STG.E desc[UR8][R2.64], R7 ;  /* 0x0000000702007986 */ /* 0x000fe2000c101908 */
[----:B------:R-:W-:Y:S05]  /*17b0*/  EXIT ;  /* 0x000000000000794d */ /* 0x000fea0003800000 */
.L_x_10:
[----:B------:R-:W-:-:S00]  /*17c0*/  BRA `(.L_x_10) ;  /* 0xfffffffc00fc7947 */ /* 0x000fc0000383ffff */
[----:B------:R-:W-:-:S00]  /*17d0*/  NOP ;  /* 0x0000000000007918 */ /* 0x000fc00000000000 */
        /* <DEDUP_REMOVED lines=10> */
.L_x_11:


//--------------------- .nv.shared.reserved.0     --------------------------
	.section	.nv.shared.reserved.0,"aw",@nobits
	.weak		__nv_reservedSMEM_offset_0_alias
	.size		__nv_reservedSMEM_offset_0_alias, 0, 64
	.other		__nv_reservedSMEM_offset_0_alias,@"STO_CUDA_RESERVED_SHARED STV_DEFAULT"
__nv_reservedSMEM_offset_0_alias:
	.zero		0
	.zero		64


//--------------------- .nv.constant0._Z13TC_INT_FP_AddPKaS0_PaPKiS3_PiPKfS6_Pfii --------------------------
	.section	.nv.constant0._Z13TC_INT_FP_AddPKaS0_PaPKiS3_PiPKfS6_Pfii,"a",@progbits
	.sectionflags	@""
	.align	4
.nv.constant0._Z13TC_INT_FP_AddPKaS0_PaPKiS3_PiPKfS6_Pfii:
	.zero		976


//--------------------- SYMBOLS --------------------------

	.type		.nv.reservedSmem.offset0,@object
	.size		.nv.reservedSmem.offset0,0x4
